//
// Generated by NVIDIA NVVM Compiler
//
// Compiler Build ID: CL-36424714
// Cuda compilation tools, release 13.0, V13.0.88
// Based on NVVM 20.0.0
//

.version 9.0
.target sm_100
.address_size 64

	// .globl	_Z5_axpyidPdiS_i

.visible .entry _Z5_axpyidPdiS_i(
	.param .u32 _Z5_axpyidPdiS_i_param_0,
	.param .f64 _Z5_axpyidPdiS_i_param_1,
	.param .u64 .ptr .align 1 _Z5_axpyidPdiS_i_param_2,
	.param .u32 _Z5_axpyidPdiS_i_param_3,
	.param .u64 .ptr .align 1 _Z5_axpyidPdiS_i_param_4,
	.param .u32 _Z5_axpyidPdiS_i_param_5
)
{
	.reg .pred 	%p<2>;
	.reg .b32 	%r<10>;
	.reg .b64 	%rd<9>;
	.reg .b64 	%fd<5>;

	ld.param.u32 	%r4, [_Z5_axpyidPdiS_i_param_0];
	ld.param.f64 	%fd1, [_Z5_axpyidPdiS_i_param_1];
	ld.param.u64 	%rd1, [_Z5_axpyidPdiS_i_param_2];
	ld.param.u32 	%r2, [_Z5_axpyidPdiS_i_param_3];
	ld.param.u64 	%rd2, [_Z5_axpyidPdiS_i_param_4];
	ld.param.u32 	%r3, [_Z5_axpyidPdiS_i_param_5];
	mov.u32 	%r5, %tid.x;
	mov.u32 	%r6, %ctaid.x;
	mov.u32 	%r7, %ntid.x;
	mad.lo.s32 	%r1, %r6, %r7, %r5;
	setp.ge.s32 	%p1, %r1, %r4;
	@%p1 bra 	$L__BB0_2;
	cvta.to.global.u64 	%rd3, %rd2;
	cvta.to.global.u64 	%rd4, %rd1;
	mul.lo.s32 	%r8, %r3, %r1;
	mul.wide.s32 	%rd5, %r8, 8;
	add.s64 	%rd6, %rd3, %rd5;
	ld.global.f64 	%fd2, [%rd6];
	mul.lo.s32 	%r9, %r2, %r1;
	mul.wide.s32 	%rd7, %r9, 8;
	add.s64 	%rd8, %rd4, %rd7;
	ld.global.f64 	%fd3, [%rd8];
	fma.rn.f64 	%fd4, %fd1, %fd2, %fd3;
	st.global.f64 	[%rd8], %fd4;
$L__BB0_2:
	ret;

}
	// .globl	_Z5_gemviiPdiS_iS_i
.visible .entry _Z5_gemviiPdiS_iS_i(
	.param .u32 _Z5_gemviiPdiS_iS_i_param_0,
	.param .u32 _Z5_gemviiPdiS_iS_i_param_1,
	.param .u64 .ptr .align 1 _Z5_gemviiPdiS_iS_i_param_2,
	.param .u32 _Z5_gemviiPdiS_iS_i_param_3,
	.param .u64 .ptr .align 1 _Z5_gemviiPdiS_iS_i_param_4,
	.param .u32 _Z5_gemviiPdiS_iS_i_param_5,
	.param .u64 .ptr .align 1 _Z5_gemviiPdiS_iS_i_param_6,
	.param .u32 _Z5_gemviiPdiS_iS_i_param_7
)
{
	.reg .pred 	%p<11>;
	.reg .b32 	%r<43>;
	.reg .b64 	%rd<54>;
	.reg .b64 	%fd<68>;

	ld.param.u32 	%r23, [_Z5_gemviiPdiS_iS_i_param_0];
	ld.param.u32 	%r19, [_Z5_gemviiPdiS_iS_i_param_1];
	ld.param.u64 	%rd4, [_Z5_gemviiPdiS_iS_i_param_2];
	ld.param.u32 	%r20, [_Z5_gemviiPdiS_iS_i_param_3];
	ld.param.u64 	%rd5, [_Z5_gemviiPdiS_iS_i_param_4];
	ld.param.u32 	%r21, [_Z5_gemviiPdiS_iS_i_param_5];
	ld.param.u32 	%r22, [_Z5_gemviiPdiS_iS_i_param_7];
	cvta.to.global.u64 	%rd1, %rd4;
	cvta.to.global.u64 	%rd2, %rd5;
	mov.u32 	%r24, %tid.x;
	mov.u32 	%r25, %ctaid.x;
	mov.u32 	%r26, %ntid.x;
	mad.lo.s32 	%r1, %r25, %r26, %r24;
	setp.ge.s32 	%p1, %r1, %r23;
	@%p1 bra 	$L__BB1_14;
	setp.lt.s32 	%p2, %r19, 1;
	mov.f64 	%fd67, 0d0000000000000000;
	@%p2 bra 	$L__BB1_13;
	and.b32  	%r2, %r19, 7;
	setp.lt.u32 	%p3, %r19, 8;
	mov.f64 	%fd67, 0d0000000000000000;
	mov.b32 	%r41, 0;
	@%p3 bra 	$L__BB1_5;
	and.b32  	%r41, %r19, 2147483640;
	neg.s32 	%r39, %r41;
	shl.b32 	%r5, %r20, 3;
	shl.b32 	%r6, %r21, 3;
	mov.f64 	%fd67, 0d0000000000000000;
	mov.b32 	%r37, 0;
	mul.wide.s32 	%rd10, %r21, 8;
	mul.wide.s32 	%rd12, %r20, 8;
	mov.u32 	%r38, %r1;
$L__BB1_4:
	.pragma "nounroll";
	mul.wide.s32 	%rd6, %r37, 8;
	add.s64 	%rd7, %rd2, %rd6;
	ld.global.f64 	%fd17, [%rd7];
	mul.wide.s32 	%rd8, %r38, 8;
	add.s64 	%rd9, %rd1, %rd8;
	ld.global.f64 	%fd18, [%rd9];
	fma.rn.f64 	%fd19, %fd17, %fd18, %fd67;
	add.s64 	%rd11, %rd7, %rd10;
	ld.global.f64 	%fd20, [%rd11];
	add.s64 	%rd13, %rd9, %rd12;
	ld.global.f64 	%fd21, [%rd13];
	fma.rn.f64 	%fd22, %fd20, %fd21, %fd19;
	add.s64 	%rd14, %rd11, %rd10;
	ld.global.f64 	%fd23, [%rd14];
	add.s64 	%rd15, %rd13, %rd12;
	ld.global.f64 	%fd24, [%rd15];
	fma.rn.f64 	%fd25, %fd23, %fd24, %fd22;
	add.s64 	%rd16, %rd14, %rd10;
	ld.global.f64 	%fd26, [%rd16];
	add.s64 	%rd17, %rd15, %rd12;
	ld.global.f64 	%fd27, [%rd17];
	fma.rn.f64 	%fd28, %fd26, %fd27, %fd25;
	add.s64 	%rd18, %rd16, %rd10;
	ld.global.f64 	%fd29, [%rd18];
	add.s64 	%rd19, %rd17, %rd12;
	ld.global.f64 	%fd30, [%rd19];
	fma.rn.f64 	%fd31, %fd29, %fd30, %fd28;
	add.s64 	%rd20, %rd18, %rd10;
	ld.global.f64 	%fd32, [%rd20];
	add.s64 	%rd21, %rd19, %rd12;
	ld.global.f64 	%fd33, [%rd21];
	fma.rn.f64 	%fd34, %fd32, %fd33, %fd31;
	add.s64 	%rd22, %rd20, %rd10;
	ld.global.f64 	%fd35, [%rd22];
	add.s64 	%rd23, %rd21, %rd12;
	ld.global.f64 	%fd36, [%rd23];
	fma.rn.f64 	%fd37, %fd35, %fd36, %fd34;
	add.s64 	%rd24, %rd22, %rd10;
	ld.global.f64 	%fd38, [%rd24];
	add.s64 	%rd25, %rd23, %rd12;
	ld.global.f64 	%fd39, [%rd25];
	fma.rn.f64 	%fd67, %fd38, %fd39, %fd37;
	add.s32 	%r39, %r39, 8;
	add.s32 	%r38, %r38, %r5;
	add.s32 	%r37, %r37, %r6;
	setp.ne.s32 	%p4, %r39, 0;
	@%p4 bra 	$L__BB1_4;
$L__BB1_5:
	setp.eq.s32 	%p5, %r2, 0;
	@%p5 bra 	$L__BB1_13;
	and.b32  	%r14, %r19, 3;
	setp.lt.u32 	%p6, %r2, 4;
	@%p6 bra 	$L__BB1_8;
	mul.lo.s32 	%r29, %r41, %r21;
	mul.wide.s32 	%rd26, %r29, 8;
	add.s64 	%rd27, %rd2, %rd26;
	ld.global.f64 	%fd41, [%rd27];
	mad.lo.s32 	%r30, %r41, %r20, %r1;
	mul.wide.s32 	%rd28, %r30, 8;
	add.s64 	%rd29, %rd1, %rd28;
	ld.global.f64 	%fd42, [%rd29];
	fma.rn.f64 	%fd43, %fd41, %fd42, %fd67;
	mul.wide.s32 	%rd30, %r21, 8;
	add.s64 	%rd31, %rd27, %rd30;
	ld.global.f64 	%fd44, [%rd31];
	mul.wide.s32 	%rd32, %r20, 8;
	add.s64 	%rd33, %rd29, %rd32;
	ld.global.f64 	%fd45, [%rd33];
	fma.rn.f64 	%fd46, %fd44, %fd45, %fd43;
	add.s64 	%rd34, %rd31, %rd30;
	ld.global.f64 	%fd47, [%rd34];
	add.s64 	%rd35, %rd33, %rd32;
	ld.global.f64 	%fd48, [%rd35];
	fma.rn.f64 	%fd49, %fd47, %fd48, %fd46;
	add.s64 	%rd36, %rd34, %rd30;
	ld.global.f64 	%fd50, [%rd36];
	add.s64 	%rd37, %rd35, %rd32;
	ld.global.f64 	%fd51, [%rd37];
	fma.rn.f64 	%fd67, %fd50, %fd51, %fd49;
	add.s32 	%r41, %r41, 4;
$L__BB1_8:
	setp.eq.s32 	%p7, %r14, 0;
	@%p7 bra 	$L__BB1_13;
	setp.eq.s32 	%p8, %r14, 1;
	@%p8 bra 	$L__BB1_11;
	mul.lo.s32 	%r31, %r41, %r21;
	mul.wide.s32 	%rd38, %r31, 8;
	add.s64 	%rd39, %rd2, %rd38;
	ld.global.f64 	%fd53, [%rd39];
	mad.lo.s32 	%r32, %r41, %r20, %r1;
	mul.wide.s32 	%rd40, %r32, 8;
	add.s64 	%rd41, %rd1, %rd40;
	ld.global.f64 	%fd54, [%rd41];
	fma.rn.f64 	%fd55, %fd53, %fd54, %fd67;
	mul.wide.s32 	%rd42, %r21, 8;
	add.s64 	%rd43, %rd39, %rd42;
	ld.global.f64 	%fd56, [%rd43];
	mul.wide.s32 	%rd44, %r20, 8;
	add.s64 	%rd45, %rd41, %rd44;
	ld.global.f64 	%fd57, [%rd45];
	fma.rn.f64 	%fd67, %fd56, %fd57, %fd55;
	add.s32 	%r41, %r41, 2;
$L__BB1_11:
	and.b32  	%r33, %r19, 1;
	setp.eq.b32 	%p9, %r33, 1;
	not.pred 	%p10, %p9;
	@%p10 bra 	$L__BB1_13;
	mul.lo.s32 	%r34, %r41, %r21;
	mul.wide.s32 	%rd46, %r34, 8;
	add.s64 	%rd47, %rd2, %rd46;
	ld.global.f64 	%fd58, [%rd47];
	mad.lo.s32 	%r35, %r41, %r20, %r1;
	mul.wide.s32 	%rd48, %r35, 8;
	add.s64 	%rd49, %rd1, %rd48;
	ld.global.f64 	%fd59, [%rd49];
	fma.rn.f64 	%fd67, %fd58, %fd59, %fd67;
$L__BB1_13:
	ld.param.u64 	%rd53, [_Z5_gemviiPdiS_iS_i_param_6];
	mul.lo.s32 	%r36, %r22, %r1;
	cvta.to.global.u64 	%rd50, %rd53;
	mul.wide.s32 	%rd51, %r36, 8;
	add.s64 	%rd52, %rd50, %rd51;
	st.global.f64 	[%rd52], %fd67;
$L__BB1_14:
	ret;

}


// ===== COMPILED SASS (sm_100) =====

	.target	sm_100

	.elftype	@"ET_EXEC"


//--------------------- .note.nv.tkinfo           --------------------------
	.section	.note.nv.tkinfo,"",@"SHT_NOTE"
	.sectionflags	@"SHF_NOTE_NV_TKINFO"
	.tkinfo
        /*0018*/ 	.word	0x00000002
        /*0030*/ 	.string	""
        /*0030*/ 	.string	"ptxas"
        /*0030*/ 	.string	"Cuda compilation tools, release 13.0, V13.0.88"
        /*0030*/ 	.string	"Build cuda_13.0.r13.0/compiler.36424714_0"
        /*0030*/ 	.string	"-arch sm_100 -m 64 "



//--------------------- .note.nv.cuinfo           --------------------------
	.section	.note.nv.cuinfo,"",@"SHT_NOTE"
	.sectionflags	@"SHF_NOTE_NV_CUINFO"
        /*0018*/ 	.short	0x0002
        /*001a*/ 	.short	0x0064
        /*001c*/ 	.short	0x0082
	.zero		2


//--------------------- .nv.info                  --------------------------
	.section	.nv.info,"",@"SHT_CUDA_INFO"
	.align	4


	//----- nvinfo : EIATTR_REGCOUNT
	.align		4
        /*0000*/ 	.byte	0x04, 0x2f
        /*0002*/ 	.short	(.L_1 - .L_0)
	.align		4
.L_0:
        /*0004*/ 	.word	index@(_Z5_axpyidPdiS_i)
        /*0008*/ 	.word	0x0000000c


	//----- nvinfo : EIATTR_FRAME_SIZE
	.align		4
.L_1:
        /*000c*/ 	.byte	0x04, 0x11
        /*000e*/ 	.short	(.L_3 - .L_2)
	.align		4
.L_2:
        /*0010*/ 	.word	index@(_Z5_axpyidPdiS_i)
        /*0014*/ 	.word	0x00000000


	//----- nvinfo : EIATTR_REGCOUNT
	.align		4
.L_3:
        /*0018*/ 	.byte	0x04, 0x2f
        /*001a*/ 	.short	(.L_5 - .L_4)
	.align		4
.L_4:
        /*001c*/ 	.word	index@(_Z5_gemviiPdiS_iS_i)
        /*0020*/ 	.word	0x00000020


	//----- nvinfo : EIATTR_FRAME_SIZE
	.align		4
.L_5:
        /*0024*/ 	.byte	0x04, 0x11
        /*0026*/ 	.short	(.L_7 - .L_6)
	.align		4
.L_6:
        /*0028*/ 	.word	index@(_Z5_gemviiPdiS_iS_i)
        /*002c*/ 	.word	0x00000000


	//----- nvinfo : EIATTR_MIN_STACK_SIZE
	.align		4
.L_7:
        /*0030*/ 	.byte	0x04, 0x12
        /*0032*/ 	.short	(.L_9 - .L_8)
	.align		4
.L_8:
        /*0034*/ 	.word	index@(_Z5_gemviiPdiS_iS_i)
        /*0038*/ 	.word	0x00000000


	//----- nvinfo : EIATTR_MIN_STACK_SIZE
	.align		4
.L_9:
        /*003c*/ 	.byte	0x04, 0x12
        /*003e*/ 	.short	(.L_11 - .L_10)
	.align		4
.L_10:
        /*0040*/ 	.word	index@(_Z5_axpyidPdiS_i)
        /*0044*/ 	.word	0x00000000
.L_11:


//--------------------- .nv.compat                --------------------------
	.section	.nv.compat,"",@"SHT_CUDA_COMPAT_INFO"
	.align	4
        /*0000*/ 	.byte	0x02, 0x09, 0x00, 0x00, 0x02, 0x02, 0x01, 0x00, 0x02, 0x05, 0x05, 0x00, 0x03, 0x07, 0x01, 0x01
        /*0010*/ 	.byte	0x02, 0x03, 0x00, 0x00, 0x02, 0x06, 0x01, 0x00, 0x04, 0x0b, 0x08, 0x00, 0x01, 0x00, 0x00, 0x00
        /*0020*/ 	.byte	0x00, 0x00, 0x00, 0x00


//--------------------- .nv.info._Z5_gemviiPdiS_iS_i --------------------------
	.section	.nv.info._Z5_gemviiPdiS_iS_i,"",@"SHT_CUDA_INFO"
	.sectionflags	@""
	.align	4


	//----- nvinfo : EIATTR_CUDA_API_VERSION
	.align		4
        /*0000*/ 	.byte	0x04, 0x37
        /*0002*/ 	.short	(.L_13 - .L_12)
.L_12:
        /*0004*/ 	.word	0x00000082


	//----- nvinfo : EIATTR_KPARAM_INFO
	.align		4
.L_13:
        /*0008*/ 	.byte	0x04, 0x17
        /*000a*/ 	.short	(.L_15 - .L_14)
.L_14:
        /*000c*/ 	.word	0x00000000
        /*0010*/ 	.short	0x0007
        /*0012*/ 	.short	0x0030
        /*0014*/ 	.byte	0x00, 0xf0, 0x11, 0x00


	//----- nvinfo : EIATTR_KPARAM_INFO
	.align		4
.L_15:
        /*0018*/ 	.byte	0x04, 0x17
        /*001a*/ 	.short	(.L_17 - .L_16)
.L_16:
        /*001c*/ 	.word	0x00000000
        /*0020*/ 	.short	0x0006
        /*0022*/ 	.short	0x0028
        /*0024*/ 	.byte	0x00, 0xf5, 0x21, 0x00


	//----- nvinfo : EIATTR_KPARAM_INFO
	.align		4
.L_17:
        /*0028*/ 	.byte	0x04, 0x17
        /*002a*/ 	.short	(.L_19 - .L_18)
.L_18:
        /*002c*/ 	.word	0x00000000
        /*0030*/ 	.short	0x0005
        /*0032*/ 	.short	0x0020
        /*0034*/ 	.byte	0x00, 0xf0, 0x11, 0x00


	//----- nvinfo : EIATTR_KPARAM_INFO
	.align		4
.L_19:
        /*0038*/ 	.byte	0x04, 0x17
        /*003a*/ 	.short	(.L_21 - .L_20)
.L_20:
        /*003c*/ 	.word	0x00000000
        /*0040*/ 	.short	0x0004
        /*0042*/ 	.short	0x0018
        /*0044*/ 	.byte	0x00, 0xf5, 0x21, 0x00


	//----- nvinfo : EIATTR_KPARAM_INFO
	.align		4
.L_21:
        /*0048*/ 	.byte	0x04, 0x17
        /*004a*/ 	.short	(.L_23 - .L_22)
.L_22:
        /*004c*/ 	.word	0x00000000
        /*0050*/ 	.short	0x0003
        /*0052*/ 	.short	0x0010
        /*0054*/ 	.byte	0x00, 0xf0, 0x11, 0x00


	//----- nvinfo : EIATTR_KPARAM_INFO
	.align		4
.L_23:
        /*0058*/ 	.byte	0x04, 0x17
        /*005a*/ 	.short	(.L_25 - .L_24)
.L_24:
        /*005c*/ 	.word	0x00000000
        /*0060*/ 	.short	0x0002
        /*0062*/ 	.short	0x0008
        /*0064*/ 	.byte	0x00, 0xf5, 0x21, 0x00


	//----- nvinfo : EIATTR_KPARAM_INFO
	.align		4
.L_25:
        /*0068*/ 	.byte	0x04, 0x17
        /*006a*/ 	.short	(.L_27 - .L_26)
.L_26:
        /*006c*/ 	.word	0x00000000
        /*0070*/ 	.short	0x0001
        /*0072*/ 	.short	0x0004
        /*0074*/ 	.byte	0x00, 0xf0, 0x11, 0x00


	//----- nvinfo : EIATTR_KPARAM_INFO
	.align		4
.L_27:
        /*0078*/ 	.byte	0x04, 0x17
        /*007a*/ 	.short	(.L_29 - .L_28)
.L_28:
        /*007c*/ 	.word	0x00000000
        /*0080*/ 	.short	0x0000
        /*0082*/ 	.short	0x0000
        /*0084*/ 	.byte	0x00, 0xf0, 0x11, 0x00


	//----- nvinfo : EIATTR_SPARSE_MMA_MASK
	.align		4
.L_29:
        /*0088*/ 	.byte	0x03, 0x50
        /*008a*/ 	.short	0x0000


	//----- nvinfo : EIATTR_MAXREG_COUNT
	.align		4
        /*008c*/ 	.byte	0x03, 0x1b
        /*008e*/ 	.short	0x00ff


	//----- nvinfo : EIATTR_MERCURY_ISA_VERSION
	.align		4
        /*0090*/ 	.byte	0x03, 0x5f
        /*0092*/ 	.short	0x0101


	//----- nvinfo : EIATTR_VRC_CTA_INIT_COUNT
	.align		4
        /*0094*/ 	.byte	0x02, 0x4a
	.zero		1
	.zero		1


	//----- nvinfo : EIATTR_EXIT_INSTR_OFFSETS
	.align		4
        /*0098*/ 	.byte	0x04, 0x1c
        /*009a*/ 	.short	(.L_31 - .L_30)


	//   ....[0]....
.L_30:
        /*009c*/ 	.word	0x00000070


	//   ....[1]....
        /*00a0*/ 	.word	0x000008e0


	//----- nvinfo : EIATTR_CBANK_PARAM_SIZE
	.align		4
.L_31:
        /*00a4*/ 	.byte	0x03, 0x19
        /*00a6*/ 	.short	0x0034


	//----- nvinfo : EIATTR_PARAM_CBANK
	.align		4
        /*00a8*/ 	.byte	0x04, 0x0a
        /*00aa*/ 	.short	(.L_33 - .L_32)
	.align		4
.L_32:
        /*00ac*/ 	.word	index@(.nv.constant0._Z5_gemviiPdiS_iS_i)
        /*00b0*/ 	.short	0x0380
        /*00b2*/ 	.short	0x0034


	//----- nvinfo : EIATTR_SW_WAR
	.align		4
.L_33:
        /*00b4*/ 	.byte	0x04, 0x36
        /*00b6*/ 	.short	(.L_35 - .L_34)
.L_34:
        /*00b8*/ 	.word	0x00000008
.L_35:


//--------------------- .nv.info._Z5_axpyidPdiS_i --------------------------
	.section	.nv.info._Z5_axpyidPdiS_i,"",@"SHT_CUDA_INFO"
	.sectionflags	@""
	.align	4


	//----- nvinfo : EIATTR_CUDA_API_VERSION
	.align		4
        /*0000*/ 	.byte	0x04, 0x37
        /*0002*/ 	.short	(.L_37 - .L_36)
.L_36:
        /*0004*/ 	.word	0x00000082


	//----- nvinfo : EIATTR_KPARAM_INFO
	.align		4
.L_37:
        /*0008*/ 	.byte	0x04, 0x17
        /*000a*/ 	.short	(.L_39 - .L_38)
.L_38:
        /*000c*/ 	.word	0x00000000
        /*0010*/ 	.short	0x0005
        /*0012*/ 	.short	0x0028
        /*0014*/ 	.byte	0x00, 0xf0, 0x11, 0x00


	//----- nvinfo : EIATTR_KPARAM_INFO
	.align		4
.L_39:
        /*0018*/ 	.byte	0x04, 0x17
        /*001a*/ 	.short	(.L_41 - .L_40)
.L_40:
        /*001c*/ 	.word	0x00000000
        /*0020*/ 	.short	0x0004
        /*0022*/ 	.short	0x0020
        /*0024*/ 	.byte	0x00, 0xf5, 0x21, 0x00


	//----- nvinfo : EIATTR_KPARAM_INFO
	.align		4
.L_41:
        /*0028*/ 	.byte	0x04, 0x17
        /*002a*/ 	.short	(.L_43 - .L_42)
.L_42:
        /*002c*/ 	.word	0x00000000
        /*0030*/ 	.short	0x0003
        /*0032*/ 	.short	0x0018
        /*0034*/ 	.byte	0x00, 0xf0, 0x11, 0x00


	//----- nvinfo : EIATTR_KPARAM_INFO
	.align		4
.L_43:
        /*0038*/ 	.byte	0x04, 0x17
        /*003a*/ 	.short	(.L_45 - .L_44)
.L_44:
        /*003c*/ 	.word	0x00000000
        /*0040*/ 	.short	0x0002
        /*0042*/ 	.short	0x0010
        /*0044*/ 	.byte	0x00, 0xf5, 0x21, 0x00


	//----- nvinfo : EIATTR_KPARAM_INFO
	.align		4
.L_45:
        /*0048*/ 	.byte	0x04, 0x17
        /*004a*/ 	.short	(.L_47 - .L_46)
.L_46:
        /*004c*/ 	.word	0x00000000
        /*0050*/ 	.short	0x0001
        /*0052*/ 	.short	0x0008
        /*0054*/ 	.byte	0x00, 0xf0, 0x21, 0x00


	//----- nvinfo : EIATTR_KPARAM_INFO
	.align		4
.L_47:
        /*0058*/ 	.byte	0x04, 0x17
        /*005a*/ 	.short	(.L_49 - .L_48)
.L_48:
        /*005c*/ 	.word	0x00000000
        /*0060*/ 	.short	0x0000
        /*0062*/ 	.short	0x0000
        /*0064*/ 	.byte	0x00, 0xf0, 0x11, 0x00


	//----- nvinfo : EIATTR_SPARSE_MMA_MASK
	.align		4
.L_49:
        /*0068*/ 	.byte	0x03, 0x50
        /*006a*/ 	.short	0x0000


	//----- nvinfo : EIATTR_MAXREG_COUNT
	.align		4
        /*006c*/ 	.byte	0x03, 0x1b
        /*006e*/ 	.short	0x00ff


	//----- nvinfo : EIATTR_MERCURY_ISA_VERSION
	.align		4
        /*0070*/ 	.byte	0x03, 0x5f
        /*0072*/ 	.short	0x0101


	//----- nvinfo : EIATTR_VRC_CTA_INIT_COUNT
	.align		4
        /*0074*/ 	.byte	0x02, 0x4a
	.zero		1
	.zero		1


	//----- nvinfo : EIATTR_EXIT_INSTR_OFFSETS
	.align		4
        /*0078*/ 	.byte	0x04, 0x1c
        /*007a*/ 	.short	(.L_51 - .L_50)


	//   ....[0]....
.L_50:
        /*007c*/ 	.word	0x00000070


	//   ....[1]....
        /*0080*/ 	.word	0x00000160


	//----- nvinfo : EIATTR_CBANK_PARAM_SIZE
	.align		4
.L_51:
        /*0084*/ 	.byte	0x03, 0x19
        /*0086*/ 	.short	0x002c


	//----- nvinfo : EIATTR_PARAM_CBANK
	.align		4
        /*0088*/ 	.byte	0x04, 0x0a
        /*008a*/ 	.short	(.L_53 - .L_52)
	.align		4
.L_52:
        /*008c*/ 	.word	index@(.nv.constant0._Z5_axpyidPdiS_i)
        /*0090*/ 	.short	0x0380
        /*0092*/ 	.short	0x002c


	//----- nvinfo : EIATTR_SW_WAR
	.align		4
.L_53:
        /*0094*/ 	.byte	0x04, 0x36
        /*0096*/ 	.short	(.L_55 - .L_54)
.L_54:
        /*0098*/ 	.word	0x00000008
.L_55:


//--------------------- .nv.callgraph             --------------------------
	.section	.nv.callgraph,"",@"SHT_CUDA_CALLGRAPH"
	.align	4
	.sectionentsize	8
	.align		4
        /*0000*/ 	.word	0x00000000
	.align		4
        /*0004*/ 	.word	0xffffffff
	.align		4
        /*0008*/ 	.word	0x00000000
	.align		4
        /*000c*/ 	.word	0xfffffffe
	.align		4
        /*0010*/ 	.word	0x00000000
	.align		4
        /*0014*/ 	.word	0xfffffffd
	.align		4
        /*0018*/ 	.word	0x00000000
	.align		4
        /*001c*/ 	.word	0xfffffffc


//--------------------- .text._Z5_gemviiPdiS_iS_i --------------------------
	.section	.text._Z5_gemviiPdiS_iS_i,"ax",@progbits
	.align	128
        .global         _Z5_gemviiPdiS_iS_i
        .type           _Z5_gemviiPdiS_iS_i,@function
        .size           _Z5_gemviiPdiS_iS_i,(.L_x_6 - _Z5_gemviiPdiS_iS_i)
        .other          _Z5_gemviiPdiS_iS_i,@"STO_CUDA_ENTRY STV_DEFAULT"
_Z5_gemviiPdiS_iS_i:
.text._Z5_gemviiPdiS_iS_i:
[----:B------:R-:W-:Y:S01]  /*0000*/  LDC R1, c[0x0][0x37c] ;  /* 0x0000df00ff017b82 */ /* 0x000fe20000000800 */
[----:B------:R-:W0:Y:S07]  /*0010*/  S2R R0, SR_TID.X ;  /* 0x0000000000007919 */ /* 0x000e2e0000002100 */
[----:B------:R-:W0:Y:S01]  /*0020*/  S2UR UR4, SR_CTAID.X ;  /* 0x00000000000479c3 */ /* 0x000e220000002500 */
[----:B------:R-:W1:Y:S07]  /*0030*/  LDCU UR5, c[0x0][0x380] ;  /* 0x00007000ff0577ac */ /* 0x000e6e0008000800 */
[----:B------:R-:W0:Y:S02]  /*0040*/  LDC R3, c[0x0][0x360] ;  /* 0x0000d800ff037b82 */ /* 0x000e240000000800 */
[----:B0-----:R-:W-:-:S05]  /*0050*/  IMAD R0, R3, UR4, R0 ;  /* 0x0000000403007c24 */ /* 0x001fca000f8e0200 */
[----:B-1----:R-:W-:-:S13]  /*0060*/  ISETP.GE.AND P0, PT, R0, UR5, PT ;  /* 0x0000000500007c0c */ /* 0x002fda000bf06270 */
[----:B------:R-:W-:Y:S05]  /*0070*/  @P0 EXIT ;  /* 0x000000000000094d */ /* 0x000fea0003800000 */
[----:B------:R-:W0:Y:S01]  /*0080*/  LDC R2, c[0x0][0x384] ;  /* 0x0000e100ff027b82 */ /* 0x000e220000000800 */
[----:B------:R-:W1:Y:S01]  /*0090*/  LDCU.64 UR4, c[0x0][0x358] ;  /* 0x00006b00ff0477ac */ /* 0x000e620008000a00 */
[----:B------:R-:W-:Y:S02]  /*00a0*/  CS2R R16, SRZ ;  /* 0x0000000000107805 */ /* 0x000fe4000001ff00 */
[----:B0-----:R-:W-:-:S13]  /*00b0*/  ISETP.GE.AND P0, PT, R2, 0x1, PT ;  /* 0x000000010200780c */ /* 0x001fda0003f06270 */
[----:B-1----:R-:W-:Y:S05]  /*00c0*/  @!P0 BRA `(.L_x_0) ;  /* 0x0000000400f08947 */ /* 0x002fea0003800000 */
[C---:B------:R-:W-:Y:S01]  /*00d0*/  ISETP.GE.U32.AND P1, PT, R2.reuse, 0x8, PT ;  /* 0x000000080200780c */ /* 0x040fe20003f26070 */
[----:B------:R-:W-:Y:S01]  /*00e0*/  HFMA2 R5, -RZ, RZ, 0, 0 ;  /* 0x00000000ff057431 */ /* 0x000fe200000001ff */
[----:B------:R-:W-:Y:S02]  /*00f0*/  LOP3.LUT R4, R2, 0x7, RZ, 0xc0, !PT ;  /* 0x0000000702047812 */ /* 0x000fe400078ec0ff */
[----:B------:R-:W-:Y:S02]  /*0100*/  CS2R R16, SRZ ;  /* 0x0000000000107805 */ /* 0x000fe4000001ff00 */
[----:B------:R-:W-:-:S07]  /*0110*/  ISETP.NE.AND P0, PT, R4, RZ, PT ;  /* 0x000000ff0400720c */ /* 0x000fce0003f05270 */
[----:B------:R-:W-:Y:S06]  /*0120*/  @!P1 BRA `(.L_x_1) ;  /* 0x0000000000d89947 */ /* 0x000fec0003800000 */
[----:B------:R-:W-:Y:S02]  /*0130*/  LOP3.LUT R5, R2, 0x7ffffff8, RZ, 0xc0, !PT ;  /* 0x7ffffff802057812 */ /* 0x000fe400078ec0ff */
[----:B------:R-:W-:Y:S02]  /*0140*/  CS2R R16, SRZ ;  /* 0x0000000000107805 */ /* 0x000fe4000001ff00 */
[----:B------:R-:W-:Y:S02]  /*0150*/  MOV R3, RZ ;  /* 0x000000ff00037202 */ /* 0x000fe40000000f00 */
[----:B------:R-:W-:Y:S02]  /*0160*/  MOV R6, R0 ;  /* 0x0000000000067202 */ /* 0x000fe40000000f00 */
[----:B------:R-:W-:-:S07]  /*0170*/  IADD3 R7, PT, PT, -R5, RZ, RZ ;  /* 0x000000ff05077210 */ /* 0x000fce0007ffe1ff */
.L_x_2:
[----:B------:R-:W0:Y:S08]  /*0180*/  LDC.64 R22, c[0x0][0x398] ;  /* 0x0000e600ff167b82 */ /* 0x000e300000000a00 */
[----:B------:R-:W1:Y:S08]  /*0190*/  LDC.64 R20, c[0x0][0x388] ;  /* 0x0000e200ff147b82 */ /* 0x000e700000000a00 */
[----:B------:R-:W2:Y:S01]  /*01a0*/  LDC R24, c[0x0][0x3a0] ;  /* 0x0000e800ff187b82 */ /* 0x000ea20000000800 */
[----:B0-----:R-:W-:-:S07]  /*01b0*/  IMAD.WIDE R22, R3, 0x8, R22 ;  /* 0x0000000803167825 */ /* 0x001fce00078e0216 */
[----:B------:R-:W0:Y:S01]  /*01c0*/  LDC R25, c[0x0][0x390] ;  /* 0x0000e400ff197b82 */ /* 0x000e220000000800 */
[----:B------:R-:W3:Y:S01]  /*01d0*/  LDG.E.64 R8, desc[UR4][R22.64] ;  /* 0x0000000416087981 */ /* 0x000ee2000c1e1b00 */
[----:B-1----:R-:W-:-:S05]  /*01e0*/  IMAD.WIDE R20, R6, 0x8, R20 ;  /* 0x0000000806147825 */ /* 0x002fca00078e0214 */
[----:B------:R-:W3:Y:S01]  /*01f0*/  LDG.E.64 R14, desc[UR4][R20.64] ;  /* 0x00000004140e7981 */ /* 0x000ee2000c1e1b00 */
[----:B--2---:R-:W-:-:S05]  /*0200*/  IMAD.WIDE R28, R24, 0x8, R22 ;  /* 0x00000008181c7825 */ /* 0x004fca00078e0216 */
[----:B------:R1:W2:Y:S01]  /*0210*/  LDG.E.64 R12, desc[UR4][R28.64] ;  /* 0x000000041c0c7981 */ /* 0x0002a2000c1e1b00 */
[----:B0-----:R-:W-:-:S05]  /*0220*/  IMAD.WIDE R18, R25, 0x8, R20 ;  /* 0x0000000819127825 */ /* 0x001fca00078e0214 */
[----:B------:R-:W2:Y:S01]  /*0230*/  LDG.E.64 R10, desc[UR4][R18.64] ;  /* 0x00000004120a7981 */ /* 0x000ea2000c1e1b00 */
[----:B-1----:R-:W-:-:S04]  /*0240*/  IMAD.WIDE R28, R24, 0x8, R28 ;  /* 0x00000008181c7825 */ /* 0x002fc800078e021c */
[----:B------:R-:W-:Y:S01]  /*0250*/  IMAD.WIDE R26, R25, 0x8, R18 ;  /* 0x00000008191a7825 */ /* 0x000fe200078e0212 */
[----:B---3--:R-:W-:Y:S01]  /*0260*/  DFMA R14, R8, R14, R16 ;  /* 0x0000000e080e722b */ /* 0x008fe20000000010 */
[----:B------:R-:W3:Y:S04]  /*0270*/  LDG.E.64 R8, desc[UR4][R28.64] ;  /* 0x000000041c087981 */ /* 0x000ee8000c1e1b00 */
[----:B------:R-:W3:Y:S01]  /*0280*/  LDG.E.64 R16, desc[UR4][R26.64] ;  /* 0x000000041a107981 */ /* 0x000ee2000c1e1b00 */
[----:B------:R-:W-:-:S04]  /*0290*/  IMAD.WIDE R20, R24, 0x8, R28 ;  /* 0x0000000818147825 */ /* 0x000fc800078e021c */
[C---:B------:R-:W-:Y:S01]  /*02a0*/  IMAD.WIDE R22, R25.reuse, 0x8, R26 ;  /* 0x0000000819167825 */ /* 0x040fe200078e021a */
[----:B--2---:R-:W-:Y:S01]  /*02b0*/  DFMA R10, R12, R10, R14 ;  /* 0x0000000a0c0a722b */ /* 0x004fe2000000000e */
[----:B------:R0:W2:Y:S04]  /*02c0*/  LDG.E.64 R14, desc[UR4][R20.64] ;  /* 0x00000004140e7981 */ /* 0x0000a8000c1e1b00 */
[----:B------:R-:W2:Y:S01]  /*02d0*/  LDG.E.64 R12, desc[UR4][R22.64] ;  /* 0x00000004160c7981 */ /* 0x000ea2000c1e1b00 */
[----:B------:R-:W-:-:S04]  /*02e0*/  IMAD.WIDE R18, R25, 0x8, R22 ;  /* 0x0000000819127825 */ /* 0x000fc800078e0216 */
[----:B0-----:R-:W-:Y:S01]  /*02f0*/  IMAD.WIDE R20, R24, 0x8, R20 ;  /* 0x0000000818147825 */ /* 0x001fe200078e0214 */
[----:B---3--:R-:W-:-:S04]  /*0300*/  DFMA R16, R8, R16, R10 ;  /* 0x000000100810722b */ /* 0x008fc8000000000a */
[----:B------:R-:W3:Y:S04]  /*0310*/  LDG.E.64 R10, desc[UR4][R20.64] ;  /* 0x00000004140a7981 */ /* 0x000ee8000c1e1b00 */
[----:B------:R-:W3:Y:S01]  /*0320*/  LDG.E.64 R8, desc[UR4][R18.64] ;  /* 0x0000000412087981 */ /* 0x000ee2000c1e1b00 */
[----:B------:R-:W-:-:S04]  /*0330*/  IMAD.WIDE R26, R24, 0x8, R20 ;  /* 0x00000008181a7825 */ /* 0x000fc800078e0214 */
[C---:B------:R-:W-:Y:S01]  /*0340*/  IMAD.WIDE R28, R25.reuse, 0x8, R18 ;  /* 0x00000008191c7825 */ /* 0x040fe200078e0212 */
[----:B--2---:R-:W-:Y:S01]  /*0350*/  DFMA R12, R14, R12, R16 ;  /* 0x0000000c0e0c722b */ /* 0x004fe20000000010 */
[----:B------:R0:W2:Y:S02]  /*0360*/  LDG.E.64 R14, desc[UR4][R26.64] ;  /* 0x000000041a0e7981 */ /* 0x0000a4000c1e1b00 */
[----:B------:R-:W-:Y:S02]  /*0370*/  IMAD.WIDE R22, R25, 0x8, R28 ;  /* 0x0000000819167825 */ /* 0x000fe400078e021c */
[----:B------:R-:W2:Y:S02]  /*0380*/  LDG.E.64 R16, desc[UR4][R28.64] ;  /* 0x000000041c107981 */ /* 0x000ea4000c1e1b00 */
[----:B0-----:R-:W-:-:S04]  /*0390*/  IMAD.WIDE R26, R24, 0x8, R26 ;  /* 0x00000008181a7825 */ /* 0x001fc800078e021a */
[----:B------:R-:W-:-:S04]  /*03a0*/  IMAD.WIDE R18, R25, 0x8, R22 ;  /* 0x0000000819127825 */ /* 0x000fc800078e0216 */
[----:B------:R-:W-:Y:S02]  /*03b0*/  IMAD.WIDE R20, R24, 0x8, R26 ;  /* 0x0000000818147825 */ /* 0x000fe400078e021a */
[----:B------:R-:W4:Y:S04]  /*03c0*/  LDG.E.64 R18, desc[UR4][R18.64] ;  /* 0x0000000412127981 */ /* 0x000f28000c1e1b00 */
[----:B------:R-:W4:Y:S01]  /*03d0*/  LDG.E.64 R20, desc[UR4][R20.64] ;  /* 0x0000000414147981 */ /* 0x000f22000c1e1b00 */
[----:B---3--:R-:W-:-:S03]  /*03e0*/  DFMA R8, R10, R8, R12 ;  /* 0x000000080a08722b */ /* 0x008fc6000000000c */
[----:B------:R-:W3:Y:S04]  /*03f0*/  LDG.E.64 R10, desc[UR4][R26.64] ;  /* 0x000000041a0a7981 */ /* 0x000ee8000c1e1b00 */
[----:B------:R-:W3:Y:S01]  /*0400*/  LDG.E.64 R12, desc[UR4][R22.64] ;  /* 0x00000004160c7981 */ /* 0x000ee2000c1e1b00 */
[----:B------:R-:W-:-:S04]  /*0410*/  IADD3 R7, PT, PT, R7, 0x8, RZ ;  /* 0x0000000807077810 */ /* 0x000fc80007ffe0ff */
[----:B------:R-:W-:Y:S01]  /*0420*/  ISETP.NE.AND P1, PT, R7, RZ, PT ;  /* 0x000000ff0700720c */ /* 0x000fe20003f25270 */
[----:B--2---:R-:W-:Y:S01]  /*0430*/  DFMA R8, R14, R16, R8 ;  /* 0x000000100e08722b */ /* 0x004fe20000000008 */
[----:B------:R-:W-:Y:S02]  /*0440*/  LEA R3, R24, R3, 0x3 ;  /* 0x0000000318037211 */ /* 0x000fe400078e18ff */
[----:B------:R-:W-:-:S05]  /*0450*/  LEA R6, R25, R6, 0x3 ;  /* 0x0000000619067211 */ /* 0x000fca00078e18ff */
[----:B---3--:R-:W-:-:S08]  /*0460*/  DFMA R8, R10, R12, R8 ;  /* 0x0000000c0a08722b */ /* 0x008fd00000000008 */
[----:B----4-:R-:W-:Y:S01]  /*0470*/  DFMA R16, R20, R18, R8 ;  /* 0x000000121410722b */ /* 0x010fe20000000008 */
[----:B------:R-:W-:Y:S10]  /*0480*/  @P1 BRA `(.L_x_2) ;  /* 0xfffffffc003c1947 */ /* 0x000ff4000383ffff */
.L_x_1:
[----:B------:R-:W-:Y:S05]  /*0490*/  @!P0 BRA `(.L_x_0) ;  /* 0x0000000000fc8947 */ /* 0x000fea0003800000 */
[----:B------:R-:W-:Y:S02]  /*04a0*/  ISETP.GE.U32.AND P0, PT, R4, 0x4, PT ;  /* 0x000000040400780c */ /* 0x000fe40003f06070 */
[----:B------:R-:W-:-:S04]  /*04b0*/  LOP3.LUT R28, R2, 0x3, RZ, 0xc0, !PT ;  /* 0x00000003021c7812 */ /* 0x000fc800078ec0ff */
[----:B------:R-:W-:-:S07]  /*04c0*/  ISETP.NE.AND P1, PT, R28, RZ, PT ;  /* 0x000000ff1c00720c */ /* 0x000fce0003f25270 */
[----:B------:R-:W-:Y:S06]  /*04d0*/  @!P0 BRA `(.L_x_3) ;  /* 0x00000000006c8947 */ /* 0x000fec0003800000 */
[----:B------:R-:W0:Y:S08]  /*04e0*/  LDC R4, c[0x0][0x3a0] ;  /* 0x0000e800ff047b82 */ /* 0x000e300000000800 */
[----:B------:R-:W1:Y:S08]  /*04f0*/  LDC R3, c[0x0][0x390] ;  /* 0x0000e400ff037b82 */ /* 0x000e700000000800 */
[----:B------:R-:W2:Y:S08]  /*0500*/  LDC.64 R26, c[0x0][0x398] ;  /* 0x0000e600ff1a7b82 */ /* 0x000eb00000000a00 */
[----:B------:R-:W3:Y:S01]  /*0510*/  LDC.64 R6, c[0x0][0x388] ;  /* 0x0000e200ff067b82 */ /* 0x000ee20000000a00 */
[----:B0-----:R-:W-:-:S02]  /*0520*/  IMAD R9, R5, R4, RZ ;  /* 0x0000000405097224 */ /* 0x001fc400078e02ff */
[----:B-1----:R-:W-:Y:S02]  /*0530*/  IMAD R11, R5, R3, R0 ;  /* 0x00000003050b7224 */ /* 0x002fe400078e0200 */
[----:B--2---:R-:W-:-:S05]  /*0540*/  IMAD.WIDE R26, R9, 0x8, R26 ;  /* 0x00000008091a7825 */ /* 0x004fca00078e021a */
[----:B------:R-:W2:Y:S01]  /*0550*/  LDG.E.64 R14, desc[UR4][R26.64] ;  /* 0x000000041a0e7981 */ /* 0x000ea2000c1e1b00 */
[----:B---3--:R-:W-:-:S05]  /*0560*/  IMAD.WIDE R6, R11, 0x8, R6 ;  /* 0x000000080b067825 */ /* 0x008fca00078e0206 */
[----:B------:R-:W2:Y:S01]  /*0570*/  LDG.E.64 R18, desc[UR4][R6.64] ;  /* 0x0000000406127981 */ /* 0x000ea2000c1e1b00 */
[----:B------:R-:W-:-:S04]  /*0580*/  IMAD.WIDE R20, R4, 0x8, R26 ;  /* 0x0000000804147825 */ /* 0x000fc800078e021a */
[----:B------:R-:W-:Y:S01]  /*0590*/  IMAD.WIDE R22, R3, 0x8, R6 ;  /* 0x0000000803167825 */ /* 0x000fe200078e0206 */
[----:B------:R0:W3:Y:S04]  /*05a0*/  LDG.E.64 R10, desc[UR4][R20.64] ;  /* 0x00000004140a7981 */ /* 0x0000e8000c1e1b00 */
[----:B------:R1:W3:Y:S01]  /*05b0*/  LDG.E.64 R12, desc[UR4][R22.64] ;  /* 0x00000004160c7981 */ /* 0x0002e2000c1e1b00 */
[----:B0-----:R-:W-:-:S04]  /*05c0*/  IMAD.WIDE R20, R4, 0x8, R20 ;  /* 0x0000000804147825 */ /* 0x001fc800078e0214 */
[----:B-1----:R-:W-:Y:S01]  /*05d0*/  IMAD.WIDE R22, R3, 0x8, R22 ;  /* 0x0000000803167825 */ /* 0x002fe200078e0216 */
[----:B------:R-:W4:Y:S04]  /*05e0*/  LDG.E.64 R6, desc[UR4][R20.64] ;  /* 0x0000000414067981 */ /* 0x000f28000c1e1b00 */
[----:B------:R-:W4:Y:S01]  /*05f0*/  LDG.E.64 R8, desc[UR4][R22.64] ;  /* 0x0000000416087981 */ /* 0x000f22000c1e1b00 */
[----:B------:R-:W-:-:S04]  /*0600*/  IMAD.WIDE R24, R4, 0x8, R20 ;  /* 0x0000000804187825 */ /* 0x000fc800078e0214 */
[----:B------:R-:W-:Y:S02]  /*0610*/  IMAD.WIDE R26, R3, 0x8, R22 ;  /* 0x00000008031a7825 */ /* 0x000fe400078e0216 */
[----:B------:R-:W5:Y:S04]  /*0620*/  LDG.E.64 R24, desc[UR4][R24.64] ;  /* 0x0000000418187981 */ /* 0x000f68000c1e1b00 */
[----:B------:R-:W5:Y:S01]  /*0630*/  LDG.E.64 R26, desc[UR4][R26.64] ;  /* 0x000000041a1a7981 */ /* 0x000f62000c1e1b00 */
[----:B------:R-:W-:Y:S01]  /*0640*/  IADD3 R5, PT, PT, R5, 0x4, RZ ;  /* 0x0000000405057810 */ /* 0x000fe20007ffe0ff */
[----:B--2---:R-:W-:-:S08]  /*0650*/  DFMA R14, R14, R18, R16 ;  /* 0x000000120e0e722b */ /* 0x004fd00000000010 */
[----:B---3--:R-:W-:-:S08]  /*0660*/  DFMA R10, R10, R12, R14 ;  /* 0x0000000c0a0a722b */ /* 0x008fd0000000000e */
[----:B----4-:R-:W-:-:S08]  /*0670*/  DFMA R6, R6, R8, R10 ;  /* 0x000000080606722b */ /* 0x010fd0000000000a */
[----:B-----5:R-:W-:-:S11]  /*0680*/  DFMA R16, R24, R26, R6 ;  /* 0x0000001a1810722b */ /* 0x020fd60000000006 */
.L_x_3:
[----:B------:R-:W-:Y:S05]  /*0690*/  @!P1 BRA `(.L_x_0) ;  /* 0x00000000007c9947 */ /* 0x000fea0003800000 */
[----:B------:R-:W-:Y:S02]  /*06a0*/  ISETP.NE.AND P0, PT, R28, 0x1, PT ;  /* 0x000000011c00780c */ /* 0x000fe40003f05270 */
[----:B------:R-:W-:-:S04]  /*06b0*/  LOP3.LUT R2, R2, 0x1, RZ, 0xc0, !PT ;  /* 0x0000000102027812 */ /* 0x000fc800078ec0ff */
[----:B------:R-:W-:-:S07]  /*06c0*/  ISETP.NE.U32.AND P1, PT, R2, 0x1, PT ;  /* 0x000000010200780c */ /* 0x000fce0003f25070 */
[----:B------:R-:W0:Y:S08]  /*06d0*/  @P0 LDC R14, c[0x0][0x3a0] ;  /* 0x0000e800ff0e0b82 */ /* 0x000e300000000800 */
[----:B------:R-:W1:Y:S08]  /*06e0*/  @P0 LDC R23, c[0x0][0x390] ;  /* 0x0000e400ff170b82 */ /* 0x000e700000000800 */
[----:B------:R-:W2:Y:S08]  /*06f0*/  @P0 LDC.64 R18, c[0x0][0x398] ;  /* 0x0000e600ff120b82 */ /* 0x000eb00000000a00 */
[----:B------:R-:W3:Y:S01]  /*0700*/  @P0 LDC.64 R2, c[0x0][0x388] ;  /* 0x0000e200ff020b82 */ /* 0x000ee20000000a00 */
[----:B0-----:R-:W-:-:S07]  /*0710*/  @P0 IMAD R7, R5, R14, RZ ;  /* 0x0000000e05070224 */ /* 0x001fce00078e02ff */
[----:B------:R-:W0:Y:S01]  /*0720*/  @!P1 LDC R12, c[0x0][0x3a0] ;  /* 0x0000e800ff0c9b82 */ /* 0x000e220000000800 */
[C---:B-1----:R-:W-:Y:S01]  /*0730*/  @P0 IMAD R21, R5.reuse, R23, R0 ;  /* 0x0000001705150224 */ /* 0x042fe200078e0200 */
[----:B------:R-:W-:-:S06]  /*0740*/  @P0 IADD3 R5, PT, PT, R5, 0x2, RZ ;  /* 0x0000000205050810 */ /* 0x000fcc0007ffe0ff */
[----:B------:R-:W1:Y:S01]  /*0750*/  @!P1 LDC R4, c[0x0][0x390] ;  /* 0x0000e400ff049b82 */ /* 0x000e620000000800 */
[----:B--2---:R-:W-:-:S05]  /*0760*/  @P0 IMAD.WIDE R18, R7, 0x8, R18 ;  /* 0x0000000807120825 */ /* 0x004fca00078e0212 */
[----:B------:R-:W2:Y:S02]  /*0770*/  @P0 LDG.E.64 R6, desc[UR4][R18.64] ;  /* 0x0000000412060981 */ /* 0x000ea4000c1e1b00 */
[----:B------:R-:W4:Y:S01]  /*0780*/  @!P1 LDC.64 R10, c[0x0][0x398] ;  /* 0x0000e600ff0a9b82 */ /* 0x000f220000000a00 */
[----:B---3--:R-:W-:-:S05]  /*0790*/  @P0 IMAD.WIDE R20, R21, 0x8, R2 ;  /* 0x0000000815140825 */ /* 0x008fca00078e0202 */
[----:B------:R-:W2:Y:S02]  /*07a0*/  @P0 LDG.E.64 R2, desc[UR4][R20.64] ;  /* 0x0000000414020981 */ /* 0x000ea4000c1e1b00 */
[----:B------:R-:W3:Y:S01]  /*07b0*/  @!P1 LDC.64 R8, c[0x0][0x388] ;  /* 0x0000e200ff089b82 */ /* 0x000ee20000000a00 */
[----:B------:R-:W-:-:S04]  /*07c0*/  @P0 IMAD.WIDE R14, R14, 0x8, R18 ;  /* 0x000000080e0e0825 */ /* 0x000fc800078e0212 */
[----:B------:R-:W-:-:S04]  /*07d0*/  @P0 IMAD.WIDE R22, R23, 0x8, R20 ;  /* 0x0000000817160825 */ /* 0x000fc800078e0214 */
[C---:B0-----:R-:W-:Y:S02]  /*07e0*/  @!P1 IMAD R25, R5.reuse, R12, RZ ;  /* 0x0000000c05199224 */ /* 0x041fe400078e02ff */
[----:B-1----:R-:W-:Y:S01]  /*07f0*/  @!P1 IMAD R27, R5, R4, R0 ;  /* 0x00000004051b9224 */ /* 0x002fe200078e0200 */
[----:B------:R-:W5:Y:S04]  /*0800*/  @P0 LDG.E.64 R12, desc[UR4][R22.64] ;  /* 0x00000004160c0981 */ /* 0x000f68000c1e1b00 */
[----:B------:R-:W5:Y:S01]  /*0810*/  @P0 LDG.E.64 R4, desc[UR4][R14.64] ;  /* 0x000000040e040981 */ /* 0x000f62000c1e1b00 */
[----:B----4-:R-:W-:-:S06]  /*0820*/  @!P1 IMAD.WIDE R10, R25, 0x8, R10 ;  /* 0x00000008190a9825 */ /* 0x010fcc00078e020a */
[----:B------:R-:W4:Y:S01]  /*0830*/  @!P1 LDG.E.64 R10, desc[UR4][R10.64] ;  /* 0x000000040a0a9981 */ /* 0x000f22000c1e1b00 */
[----:B---3--:R-:W-:-:S06]  /*0840*/  @!P1 IMAD.WIDE R8, R27, 0x8, R8 ;  /* 0x000000081b089825 */ /* 0x008fcc00078e0208 */
[----:B------:R-:W4:Y:S01]  /*0850*/  @!P1 LDG.E.64 R8, desc[UR4][R8.64] ;  /* 0x0000000408089981 */ /* 0x000f22000c1e1b00 */
[----:B--2---:R-:W-:-:S08]  /*0860*/  @P0 DFMA R2, R6, R2, R16 ;  /* 0x000000020602022b */ /* 0x004fd00000000010 */
[----:B-----5:R-:W-:-:S08]  /*0870*/  @P0 DFMA R16, R4, R12, R2 ;  /* 0x0000000c0410022b */ /* 0x020fd00000000002 */
[----:B----4-:R-:W-:-:S11]  /*0880*/  @!P1 DFMA R16, R10, R8, R16 ;  /* 0x000000080a10922b */ /* 0x010fd60000000010 */
.L_x_0:
[----:B------:R-:W0:Y:S01]  /*0890*/  LDC.64 R2, c[0x0][0x3a8] ;  /* 0x0000ea00ff027b82 */ /* 0x000e220000000a00 */
[----:B------:R-:W1:Y:S02]  /*08a0*/  LDCU UR6, c[0x0][0x3b0] ;  /* 0x00007600ff0677ac */ /* 0x000e640008000800 */
[----:B-1----:R-:W-:-:S04]  /*08b0*/  IMAD R5, R0, UR6, RZ ;  /* 0x0000000600057c24 */ /* 0x002fc8000f8e02ff */
[----:B0-----:R-:W-:-:S05]  /*08c0*/  IMAD.WIDE R2, R5, 0x8, R2 ;  /* 0x0000000805027825 */ /* 0x001fca00078e0202 */
[----:B------:R-:W-:Y:S01]  /*08d0*/  STG.E.64 desc[UR4][R2.64], R16 ;  /* 0x0000001002007986 */ /* 0x000fe2000c101b04 */
[----:B------:R-:W-:Y:S05]  /*08e0*/  EXIT ;  /* 0x000000000000794d */ /* 0x000fea0003800000 */
.L_x_4:
[----:B------:R-:W-:-:S00]  /*08f0*/  BRA `(.L_x_4) ;  /* 0xfffffffc00fc7947 */ /* 0x000fc0000383ffff */
[----:B------:R-:W-:-:S00]  /*0900*/  NOP ;  /* 0x0000000000007918 */ /* 0x000fc00000000000 */
[----:B------:R-:W-:-:S00]  /*0910*/  NOP ;  /* 0x0000000000007918 */ /* 0x000fc00000000000 */
[----:B------:R-:W-:-:S00]  /*0920*/  NOP ;  /* 0x0000000000007918 */ /* 0x000fc00000000000 */
[----:B------:R-:W-:-:S00]  /*0930*/  NOP ;  /* 0x0000000000007918 */ /* 0x000fc00000000000 */
[----:B------:R-:W-:-:S00]  /*0940*/  NOP ;  /* 0x0000000000007918 */ /* 0x000fc00000000000 */
[----:B------:R-:W-:-:S00]  /*0950*/  NOP ;  /* 0x0000000000007918 */ /* 0x000fc00000000000 */
[----:B------:R-:W-:-:S00]  /*0960*/  NOP ;  /* 0x0000000000007918 */ /* 0x000fc00000000000 */
[----:B------:R-:W-:-:S00]  /*0970*/  NOP ;  /* 0x0000000000007918 */ /* 0x000fc00000000000 */
.L_x_6:


//--------------------- .text._Z5_axpyidPdiS_i    --------------------------
	.section	.text._Z5_axpyidPdiS_i,"ax",@progbits
	.align	128
        .global         _Z5_axpyidPdiS_i
        .type           _Z5_axpyidPdiS_i,@function
        .size           _Z5_axpyidPdiS_i,(.L_x_7 - _Z5_axpyidPdiS_i)
        .other          _Z5_axpyidPdiS_i,@"STO_CUDA_ENTRY STV_DEFAULT"
_Z5_axpyidPdiS_i:
.text._Z5_axpyidPdiS_i:
        /* <DEDUP_REMOVED lines=8> */
[----:B------:R-:W0:Y:S01]  /*0080*/  LDC.64 R2, c[0x0][0x3a0] ;  /* 0x0000e800ff027b82 */ /* 0x000e220000000a00 */
[----:B------:R-:W1:Y:S01]  /*0090*/  LDCU UR6, c[0x0][0x3a8] ;  /* 0x00007500ff0677ac */ /* 0x000e620008000800 */
[----:B------:R-:W2:Y:S06]  /*00a0*/  LDCU UR7, c[0x0][0x398] ;  /* 0x00007300ff0777ac */ /* 0x000eac0008000800 */
[----:B------:R-:W3:Y:S01]  /*00b0*/  LDC.64 R4, c[0x0][0x390] ;  /* 0x0000e400ff047b82 */ /* 0x000ee20000000a00 */
[----:B------:R-:W4:Y:S01]  /*00c0*/  LDCU.64 UR4, c[0x0][0x358] ;  /* 0x00006b00ff0477ac */ /* 0x000f220008000a00 */
[----:B-1----:R-:W-:-:S02]  /*00d0*/  IMAD R7, R0, UR6, RZ ;  /* 0x0000000600077c24 */ /* 0x002fc4000f8e02ff */
[----:B--2---:R-:W-:Y:S01]  /*00e0*/  IMAD R9, R0, UR7, RZ ;  /* 0x0000000700097c24 */ /* 0x004fe2000f8e02ff */
[----:B------:R-:W1:Y:S01]  /*00f0*/  LDCU.64 UR6, c[0x0][0x388] ;  /* 0x00007100ff0677ac */ /* 0x000e620008000a00 */
[----:B0-----:R-:W-:-:S06]  /*0100*/  IMAD.WIDE R2, R7, 0x8, R2 ;  /* 0x0000000807027825 */ /* 0x001fcc00078e0202 */
[----:B----4-:R-:W1:Y:S01]  /*0110*/  LDG.E.64 R2, desc[UR4][R2.64] ;  /* 0x0000000402027981 */ /* 0x010e62000c1e1b00 */
[----:B---3--:R-:W-:-:S05]  /*0120*/  IMAD.WIDE R4, R9, 0x8, R4 ;  /* 0x0000000809047825 */ /* 0x008fca00078e0204 */
[----:B------:R-:W1:Y:S02]  /*0130*/  LDG.E.64 R6, desc[UR4][R4.64] ;  /* 0x0000000404067981 */ /* 0x000e64000c1e1b00 */
[----:B-1----:R-:W-:-:S07]  /*0140*/  DFMA R6, R2, UR6, R6 ;  /* 0x0000000602067c2b */ /* 0x002fce0008000006 */
[----:B------:R-:W-:Y:S01]  /*0150*/  STG.E.64 desc[UR4][R4.64], R6 ;  /* 0x0000000604007986 */ /* 0x000fe2000c101b04 */
[----:B------:R-:W-:Y:S05]  /*0160*/  EXIT ;  /* 0x000000000000794d */ /* 0x000fea0003800000 */
.L_x_5:
        /* <DEDUP_REMOVED lines=9> */
.L_x_7:


//--------------------- .nv.shared.reserved.0     --------------------------
	.section	.nv.shared.reserved.0,"aw",@nobits
	.weak		__nv_reservedSMEM_offset_0_alias
	.size		__nv_reservedSMEM_offset_0_alias, 0, 64
	.other		__nv_reservedSMEM_offset_0_alias,@"STO_CUDA_RESERVED_SHARED STV_DEFAULT"
__nv_reservedSMEM_offset_0_alias:
	.zero		0
	.zero		64


//--------------------- .nv.constant0._Z5_gemviiPdiS_iS_i --------------------------
	.section	.nv.constant0._Z5_gemviiPdiS_iS_i,"a",@progbits
	.sectionflags	@""
	.align	4
.nv.constant0._Z5_gemviiPdiS_iS_i:
	.zero		948


//--------------------- .nv.constant0._Z5_axpyidPdiS_i --------------------------
	.section	.nv.constant0._Z5_axpyidPdiS_i,"a",@progbits
	.sectionflags	@""
	.align	4
.nv.constant0._Z5_axpyidPdiS_i:
	.zero		940


//--------------------- SYMBOLS --------------------------

	.type		.nv.reservedSmem.offset0,@object
	.size		.nv.reservedSmem.offset0,0x4
